//
// Generated by NVIDIA NVVM Compiler
//
// Compiler Build ID: CL-36424714
// Cuda compilation tools, release 13.0, V13.0.88
// Based on NVVM 20.0.0
//

.version 9.0
.target sm_100
.address_size 64

	// .globl	invert

.visible .entry invert(
	.param .u64 .ptr .align 1 invert_param_0,
	.param .u64 .ptr .align 1 invert_param_1
)
{
	.reg .b16 	%rs<7>;
	.reg .b32 	%r<12>;
	.reg .b64 	%rd<8>;

	ld.param.u64 	%rd1, [invert_param_0];
	ld.param.u64 	%rd2, [invert_param_1];
	cvta.to.global.u64 	%rd3, %rd2;
	cvta.to.global.u64 	%rd4, %rd1;
	mov.u32 	%r1, %ctaid.x;
	mov.u32 	%r2, %ctaid.y;
	mov.u32 	%r3, %nctaid.x;
	mad.lo.s32 	%r4, %r2, %r3, %r1;
	mov.u32 	%r5, %tid.y;
	mov.u32 	%r6, %ntid.x;
	mov.u32 	%r7, %tid.x;
	mov.u32 	%r8, %ntid.y;
	mad.lo.s32 	%r9, %r4, %r8, %r5;
	mad.lo.s32 	%r10, %r9, %r6, %r7;
	shl.b32 	%r11, %r10, 2;
	cvt.s64.s32 	%rd5, %r11;
	add.s64 	%rd6, %rd4, %rd5;
	ld.global.u8 	%rs1, [%rd6];
	not.b16 	%rs2, %rs1;
	add.s64 	%rd7, %rd3, %rd5;
	st.global.u8 	[%rd7], %rs2;
	ld.global.u8 	%rs3, [%rd6+1];
	not.b16 	%rs4, %rs3;
	st.global.u8 	[%rd7+1], %rs4;
	ld.global.u8 	%rs5, [%rd6+2];
	not.b16 	%rs6, %rs5;
	st.global.u8 	[%rd7+2], %rs6;
	ret;

}
	// .globl	generate
.visible .entry generate(
	.param .u64 .ptr .align 1 generate_param_0
)
{
	.reg .b16 	%rs<3>;
	.reg .b32 	%r<18>;
	.reg .b64 	%rd<5>;

	ld.param.u64 	%rd1, [generate_param_0];
	cvta.to.global.u64 	%rd2, %rd1;
	mov.u32 	%r1, %ctaid.x;
	mov.u32 	%r2, %ctaid.y;
	mov.u32 	%r3, %nctaid.x;
	mad.lo.s32 	%r4, %r2, %r3, %r1;
	mov.u32 	%r5, %tid.y;
	mov.u32 	%r6, %ntid.x;
	mov.u32 	%r7, %tid.x;
	mov.u32 	%r8, %ntid.y;
	mad.lo.s32 	%r9, %r4, %r8, %r5;
	mad.lo.s32 	%r10, %r9, %r6, %r7;
	shl.b32 	%r11, %r10, 2;
	mul.hi.s32 	%r12, %r11, -2139062143;
	add.s32 	%r13, %r12, %r11;
	shr.u32 	%r14, %r13, 31;
	shr.u32 	%r15, %r13, 7;
	add.s32 	%r16, %r15, %r14;
	add.s32 	%r17, %r11, %r16;
	cvt.u16.u32 	%rs1, %r17;
	not.b16 	%rs2, %rs1;
	cvt.s64.s32 	%rd3, %r11;
	add.s64 	%rd4, %rd2, %rd3;
	st.global.u8 	[%rd4], %rs2;
	st.global.u8 	[%rd4+1], %rs1;
	st.global.u8 	[%rd4+2], %rs1;
	ret;

}


// ===== COMPILED SASS (sm_100) =====

	.target	sm_100

	.elftype	@"ET_EXEC"


//--------------------- .note.nv.tkinfo           --------------------------
	.section	.note.nv.tkinfo,"",@"SHT_NOTE"
	.sectionflags	@"SHF_NOTE_NV_TKINFO"
	.tkinfo
        /*0018*/ 	.word	0x00000002
        /*0030*/ 	.string	""
        /*0030*/ 	.string	"ptxas"
        /*0030*/ 	.string	"Cuda compilation tools, release 13.0, V13.0.88"
        /*0030*/ 	.string	"Build cuda_13.0.r13.0/compiler.36424714_0"
        /*0030*/ 	.string	"-arch sm_100 -m 64 "



//--------------------- .note.nv.cuinfo           --------------------------
	.section	.note.nv.cuinfo,"",@"SHT_NOTE"
	.sectionflags	@"SHF_NOTE_NV_CUINFO"
        /*0018*/ 	.short	0x0002
        /*001a*/ 	.short	0x0064
        /*001c*/ 	.short	0x0082
	.zero		2


//--------------------- .nv.info                  --------------------------
	.section	.nv.info,"",@"SHT_CUDA_INFO"
	.align	4


	//----- nvinfo : EIATTR_REGCOUNT
	.align		4
        /*0000*/ 	.byte	0x04, 0x2f
        /*0002*/ 	.short	(.L_1 - .L_0)
	.align		4
.L_0:
        /*0004*/ 	.word	index@(invert)
        /*0008*/ 	.word	0x0000000e


	//----- nvinfo : EIATTR_FRAME_SIZE
	.align		4
.L_1:
        /*000c*/ 	.byte	0x04, 0x11
        /*000e*/ 	.short	(.L_3 - .L_2)
	.align		4
.L_2:
        /*0010*/ 	.word	index@(invert)
        /*0014*/ 	.word	0x00000000


	//----- nvinfo : EIATTR_REGCOUNT
	.align		4
.L_3:
        /*0018*/ 	.byte	0x04, 0x2f
        /*001a*/ 	.short	(.L_5 - .L_4)
	.align		4
.L_4:
        /*001c*/ 	.word	index@(generate)
        /*0020*/ 	.word	0x0000000a


	//----- nvinfo : EIATTR_FRAME_SIZE
	.align		4
.L_5:
        /*0024*/ 	.byte	0x04, 0x11
        /*0026*/ 	.short	(.L_7 - .L_6)
	.align		4
.L_6:
        /*0028*/ 	.word	index@(generate)
        /*002c*/ 	.word	0x00000000


	//----- nvinfo : EIATTR_MIN_STACK_SIZE
	.align		4
.L_7:
        /*0030*/ 	.byte	0x04, 0x12
        /*0032*/ 	.short	(.L_9 - .L_8)
	.align		4
.L_8:
        /*0034*/ 	.word	index@(generate)
        /*0038*/ 	.word	0x00000000


	//----- nvinfo : EIATTR_MIN_STACK_SIZE
	.align		4
.L_9:
        /*003c*/ 	.byte	0x04, 0x12
        /*003e*/ 	.short	(.L_11 - .L_10)
	.align		4
.L_10:
        /*0040*/ 	.word	index@(invert)
        /*0044*/ 	.word	0x00000000
.L_11:


//--------------------- .nv.compat                --------------------------
	.section	.nv.compat,"",@"SHT_CUDA_COMPAT_INFO"
	.align	4
        /*0000*/ 	.byte	0x02, 0x09, 0x00, 0x00, 0x02, 0x02, 0x01, 0x00, 0x02, 0x05, 0x05, 0x00, 0x03, 0x07, 0x01, 0x01
        /*0010*/ 	.byte	0x02, 0x03, 0x00, 0x00, 0x02, 0x06, 0x01, 0x00, 0x04, 0x0b, 0x08, 0x00, 0x09, 0x00, 0x00, 0x00
        /*0020*/ 	.byte	0x00, 0x00, 0x00, 0x00


//--------------------- .nv.info.generate         --------------------------
	.section	.nv.info.generate,"",@"SHT_CUDA_INFO"
	.sectionflags	@""
	.align	4


	//----- nvinfo : EIATTR_CUDA_API_VERSION
	.align		4
        /*0000*/ 	.byte	0x04, 0x37
        /*0002*/ 	.short	(.L_13 - .L_12)
.L_12:
        /*0004*/ 	.word	0x00000082


	//----- nvinfo : EIATTR_KPARAM_INFO
	.align		4
.L_13:
        /*0008*/ 	.byte	0x04, 0x17
        /*000a*/ 	.short	(.L_15 - .L_14)
.L_14:
        /*000c*/ 	.word	0x00000000
        /*0010*/ 	.short	0x0000
        /*0012*/ 	.short	0x0000
        /*0014*/ 	.byte	0x00, 0xf5, 0x21, 0x00


	//----- nvinfo : EIATTR_SPARSE_MMA_MASK
	.align		4
.L_15:
        /*0018*/ 	.byte	0x03, 0x50
        /*001a*/ 	.short	0x0000


	//----- nvinfo : EIATTR_MAXREG_COUNT
	.align		4
        /*001c*/ 	.byte	0x03, 0x1b
        /*001e*/ 	.short	0x00ff


	//----- nvinfo : EIATTR_MERCURY_ISA_VERSION
	.align		4
        /*0020*/ 	.byte	0x03, 0x5f
        /*0022*/ 	.short	0x0101


	//----- nvinfo : EIATTR_VRC_CTA_INIT_COUNT
	.align		4
        /*0024*/ 	.byte	0x02, 0x4a
	.zero		1
	.zero		1


	//----- nvinfo : EIATTR_EXIT_INSTR_OFFSETS
	.align		4
        /*0028*/ 	.byte	0x04, 0x1c
        /*002a*/ 	.short	(.L_17 - .L_16)


	//   ....[0]....
.L_16:
        /*002c*/ 	.word	0x00000190


	//----- nvinfo : EIATTR_CBANK_PARAM_SIZE
	.align		4
.L_17:
        /*0030*/ 	.byte	0x03, 0x19
        /*0032*/ 	.short	0x0008


	//----- nvinfo : EIATTR_PARAM_CBANK
	.align		4
        /*0034*/ 	.byte	0x04, 0x0a
        /*0036*/ 	.short	(.L_19 - .L_18)
	.align		4
.L_18:
        /*0038*/ 	.word	index@(.nv.constant0.generate)
        /*003c*/ 	.short	0x0380
        /*003e*/ 	.short	0x0008


	//----- nvinfo : EIATTR_SW_WAR
	.align		4
.L_19:
        /*0040*/ 	.byte	0x04, 0x36
        /*0042*/ 	.short	(.L_21 - .L_20)
.L_20:
        /*0044*/ 	.word	0x00000008
.L_21:


//--------------------- .nv.info.invert           --------------------------
	.section	.nv.info.invert,"",@"SHT_CUDA_INFO"
	.sectionflags	@""
	.align	4


	//----- nvinfo : EIATTR_CUDA_API_VERSION
	.align		4
        /*0000*/ 	.byte	0x04, 0x37
        /*0002*/ 	.short	(.L_23 - .L_22)
.L_22:
        /*0004*/ 	.word	0x00000082


	//----- nvinfo : EIATTR_KPARAM_INFO
	.align		4
.L_23:
        /*0008*/ 	.byte	0x04, 0x17
        /*000a*/ 	.short	(.L_25 - .L_24)
.L_24:
        /*000c*/ 	.word	0x00000000
        /*0010*/ 	.short	0x0001
        /*0012*/ 	.short	0x0008
        /*0014*/ 	.byte	0x00, 0xf5, 0x21, 0x00


	//----- nvinfo : EIATTR_KPARAM_INFO
	.align		4
.L_25:
        /*0018*/ 	.byte	0x04, 0x17
        /*001a*/ 	.short	(.L_27 - .L_26)
.L_26:
        /*001c*/ 	.word	0x00000000
        /*0020*/ 	.short	0x0000
        /*0022*/ 	.short	0x0000
        /*0024*/ 	.byte	0x00, 0xf5, 0x21, 0x00


	//----- nvinfo : EIATTR_SPARSE_MMA_MASK
	.align		4
.L_27:
        /*0028*/ 	.byte	0x03, 0x50
        /*002a*/ 	.short	0x0000


	//----- nvinfo : EIATTR_MAXREG_COUNT
	.align		4
        /*002c*/ 	.byte	0x03, 0x1b
        /*002e*/ 	.short	0x00ff


	//----- nvinfo : EIATTR_MERCURY_ISA_VERSION
	.align		4
        /*0030*/ 	.byte	0x03, 0x5f
        /*0032*/ 	.short	0x0101


	//----- nvinfo : EIATTR_VRC_CTA_INIT_COUNT
	.align		4
        /*0034*/ 	.byte	0x02, 0x4a
	.zero		1
	.zero		1


	//----- nvinfo : EIATTR_EXIT_INSTR_OFFSETS
	.align		4
        /*0038*/ 	.byte	0x04, 0x1c
        /*003a*/ 	.short	(.L_29 - .L_28)


	//   ....[0]....
.L_28:
        /*003c*/ 	.word	0x000001c0


	//----- nvinfo : EIATTR_CBANK_PARAM_SIZE
	.align		4
.L_29:
        /*0040*/ 	.byte	0x03, 0x19
        /*0042*/ 	.short	0x0010


	//----- nvinfo : EIATTR_PARAM_CBANK
	.align		4
        /*0044*/ 	.byte	0x04, 0x0a
        /*0046*/ 	.short	(.L_31 - .L_30)
	.align		4
.L_30:
        /*0048*/ 	.word	index@(.nv.constant0.invert)
        /*004c*/ 	.short	0x0380
        /*004e*/ 	.short	0x0010


	//----- nvinfo : EIATTR_SW_WAR
	.align		4
.L_31:
        /*0050*/ 	.byte	0x04, 0x36
        /*0052*/ 	.short	(.L_33 - .L_32)
.L_32:
        /*0054*/ 	.word	0x00000008
.L_33:


//--------------------- .nv.callgraph             --------------------------
	.section	.nv.callgraph,"",@"SHT_CUDA_CALLGRAPH"
	.align	4
	.sectionentsize	8
	.align		4
        /*0000*/ 	.word	0x00000000
	.align		4
        /*0004*/ 	.word	0xffffffff
	.align		4
        /*0008*/ 	.word	0x00000000
	.align		4
        /*000c*/ 	.word	0xfffffffe
	.align		4
        /*0010*/ 	.word	0x00000000
	.align		4
        /*0014*/ 	.word	0xfffffffd
	.align		4
        /*0018*/ 	.word	0x00000000
	.align		4
        /*001c*/ 	.word	0xfffffffc


//--------------------- .text.generate            --------------------------
	.section	.text.generate,"ax",@progbits
	.align	128
        .global         generate
        .type           generate,@function
        .size           generate,(.L_x_2 - generate)
        .other          generate,@"STO_CUDA_ENTRY STV_DEFAULT"
generate:
.text.generate:
[----:B------:R-:W-:Y:S01]  /*0000*/  LDC R1, c[0x0][0x37c] ;  /* 0x0000df00ff017b82 */ /* 0x000fe20000000800 */
[----:B------:R-:W0:Y:S07]  /*0010*/  S2R R0, SR_TID.Y ;  /* 0x0000000000007919 */ /* 0x000e2e0000002200 */
[----:B------:R-:W-:Y:S01]  /*0020*/  S2UR UR4, SR_CTAID.X ;  /* 0x00000000000479c3 */ /* 0x000fe20000002500 */
[----:B------:R-:W1:Y:S01]  /*0030*/  LDCU UR6, c[0x0][0x370] ;  /* 0x00006e00ff0677ac */ /* 0x000e620008000800 */
[----:B------:R-:W-:Y:S01]  /*0040*/  HFMA2 R2, -RZ, RZ, 0, 0 ;  /* 0x00000000ff027431 */ /* 0x000fe200000001ff */
[----:B------:R-:W2:Y:S01]  /*0050*/  S2R R3, SR_TID.X ;  /* 0x0000000000037919 */ /* 0x000ea20000002100 */
[----:B------:R-:W2:Y:S04]  /*0060*/  LDCU UR7, c[0x0][0x360] ;  /* 0x00006c00ff0777ac */ /* 0x000ea80008000800 */
[----:B------:R-:W1:Y:S08]  /*0070*/  S2UR UR5, SR_CTAID.Y ;  /* 0x00000000000579c3 */ /* 0x000e700000002600 */
[----:B------:R-:W0:Y:S01]  /*0080*/  LDC R5, c[0x0][0x364] ;  /* 0x0000d900ff057b82 */ /* 0x000e220000000800 */
[----:B-1----:R-:W-:-:S06]  /*0090*/  UIMAD UR4, UR5, UR6, UR4 ;  /* 0x00000006050472a4 */ /* 0x002fcc000f8e0204 */
[----:B0-----:R-:W-:-:S05]  /*00a0*/  IMAD R0, R5, UR4, R0 ;  /* 0x0000000405007c24 */ /* 0x001fca000f8e0200 */
[----:B------:R-:W0:Y:S01]  /*00b0*/  LDCU.64 UR4, c[0x0][0x358] ;  /* 0x00006b00ff0477ac */ /* 0x000e220008000a00 */
[----:B--2---:R-:W-:Y:S01]  /*00c0*/  IMAD R0, R0, UR7, R3 ;  /* 0x0000000700007c24 */ /* 0x004fe2000f8e0203 */
[----:B------:R-:W1:Y:S03]  /*00d0*/  LDCU.64 UR6, c[0x0][0x380] ;  /* 0x00007000ff0677ac */ /* 0x000e660008000a00 */
[----:B------:R-:W-:-:S04]  /*00e0*/  IMAD.SHL.U32 R3, R0, 0x4, RZ ;  /* 0x0000000400037824 */ /* 0x000fc800078e00ff */
[----:B------:R-:W-:-:S05]  /*00f0*/  IMAD.HI R0, R3, -0x7f7f7f7f, R2 ;  /* 0x8080808103007827 */ /* 0x000fca00078e0202 */
[----:B------:R-:W-:-:S04]  /*0100*/  SHF.R.U32.HI R5, RZ, 0x1f, R0 ;  /* 0x0000001fff057819 */ /* 0x000fc80000011600 */
[----:B------:R-:W-:Y:S02]  /*0110*/  LEA.HI R5, R0, R5, RZ, 0x19 ;  /* 0x0000000500057211 */ /* 0x000fe400078fc8ff */
[----:B-1----:R-:W-:-:S03]  /*0120*/  IADD3 R2, P0, PT, R3, UR6, RZ ;  /* 0x0000000603027c10 */ /* 0x002fc6000ff1e0ff */
[C---:B------:R-:W-:Y:S01]  /*0130*/  IMAD.IADD R5, R3.reuse, 0x1, R5 ;  /* 0x0000000103057824 */ /* 0x040fe200078e0205 */
[----:B------:R-:W-:-:S04]  /*0140*/  LEA.HI.X.SX32 R3, R3, UR7, 0x1, P0 ;  /* 0x0000000703037c11 */ /* 0x000fc800080f0eff */
[----:B------:R-:W-:Y:S01]  /*0150*/  LOP3.LUT R7, RZ, R5, RZ, 0x33, !PT ;  /* 0x00000005ff077212 */ /* 0x000fe200078e33ff */
[----:B0-----:R-:W-:Y:S04]  /*0160*/  STG.E.U8 desc[UR4][R2.64+0x1], R5 ;  /* 0x0000010502007986 */ /* 0x001fe8000c101104 */
[----:B------:R-:W-:Y:S04]  /*0170*/  STG.E.U8 desc[UR4][R2.64+0x2], R5 ;  /* 0x0000020502007986 */ /* 0x000fe8000c101104 */
[----:B------:R-:W-:Y:S01]  /*0180*/  STG.E.U8 desc[UR4][R2.64], R7 ;  /* 0x0000000702007986 */ /* 0x000fe2000c101104 */
[----:B------:R-:W-:Y:S05]  /*0190*/  EXIT ;  /* 0x000000000000794d */ /* 0x000fea0003800000 */
.L_x_0:
[----:B------:R-:W-:-:S00]  /*01a0*/  BRA `(.L_x_0) ;  /* 0xfffffffc00fc7947 */ /* 0x000fc0000383ffff */
[----:B------:R-:W-:-:S00]  /*01b0*/  NOP ;  /* 0x0000000000007918 */ /* 0x000fc00000000000 */
        /* <DEDUP_REMOVED lines=12> */
.L_x_2:


//--------------------- .text.invert              --------------------------
	.section	.text.invert,"ax",@progbits
	.align	128
        .global         invert
        .type           invert,@function
        .size           invert,(.L_x_3 - invert)
        .other          invert,@"STO_CUDA_ENTRY STV_DEFAULT"
invert:
.text.invert:
[----:B------:R-:W-:Y:S01]  /*0000*/  LDC R1, c[0x0][0x37c] ;  /* 0x0000df00ff017b82 */ /* 0x000fe20000000800 */
[----:B------:R-:W0:Y:S07]  /*0010*/  S2R R0, SR_TID.Y ;  /* 0x0000000000007919 */ /* 0x000e2e0000002200 */
[----:B------:R-:W-:Y:S01]  /*0020*/  S2UR UR4, SR_CTAID.X ;  /* 0x00000000000479c3 */ /* 0x000fe20000002500 */
[----:B------:R-:W1:Y:S01]  /*0030*/  LDCU UR6, c[0x0][0x370] ;  /* 0x00006e00ff0677ac */ /* 0x000e620008000800 */
[----:B------:R-:W2:Y:S01]  /*0040*/  S2R R3, SR_TID.X ;  /* 0x0000000000037919 */ /* 0x000ea20000002100 */
[----:B------:R-:W2:Y:S05]  /*0050*/  LDCU UR7, c[0x0][0x360] ;  /* 0x00006c00ff0777ac */ /* 0x000eaa0008000800 */
[----:B------:R-:W1:Y:S01]  /*0060*/  S2UR UR5, SR_CTAID.Y ;  /* 0x00000000000579c3 */ /* 0x000e620000002600 */
[----:B------:R-:W3:Y:S07]  /*0070*/  LDCU.128 UR8, c[0x0][0x380] ;  /* 0x00007000ff0877ac */ /* 0x000eee0008000c00 */
[----:B------:R-:W0:Y:S01]  /*0080*/  LDC R5, c[0x0][0x364] ;  /* 0x0000d900ff057b82 */ /* 0x000e220000000800 */
[----:B-1----:R-:W-:-:S06]  /*0090*/  UIMAD UR4, UR5, UR6, UR4 ;  /* 0x00000006050472a4 */ /* 0x002fcc000f8e0204 */
[----:B0-----:R-:W-:-:S05]  /*00a0*/  IMAD R0, R5, UR4, R0 ;  /* 0x0000000405007c24 */ /* 0x001fca000f8e0200 */
[----:B------:R-:W0:Y:S01]  /*00b0*/  LDCU.64 UR4, c[0x0][0x358] ;  /* 0x00006b00ff0477ac */ /* 0x000e220008000a00 */
[----:B--2---:R-:W-:-:S04]  /*00c0*/  IMAD R0, R0, UR7, R3 ;  /* 0x0000000700007c24 */ /* 0x004fc8000f8e0203 */
[----:B------:R-:W-:-:S05]  /*00d0*/  IMAD.SHL.U32 R0, R0, 0x4, RZ ;  /* 0x0000000400007824 */ /* 0x000fca00078e00ff */
[----:B---3--:R-:W-:Y:S02]  /*00e0*/  IADD3 R2, P0, PT, R0, UR8, RZ ;  /* 0x0000000800027c10 */ /* 0x008fe4000ff1e0ff */
[----:B------:R-:W-:-:S04]  /*00f0*/  SHF.R.S32.HI R5, RZ, 0x1f, R0 ;  /* 0x0000001fff057819 */ /* 0x000fc80000011400 */
[----:B------:R-:W-:-:S05]  /*0100*/  IADD3.X R3, PT, PT, R5, UR9, RZ, P0, !PT ;  /* 0x0000000905037c10 */ /* 0x000fca00087fe4ff */
[----:B0-----:R-:W2:Y:S01]  /*0110*/  LDG.E.U8 R6, desc[UR4][R2.64] ;  /* 0x0000000402067981 */ /* 0x001ea2000c1e1100 */
[----:B------:R-:W-:-:S04]  /*0120*/  IADD3 R4, P0, PT, R0, UR10, RZ ;  /* 0x0000000a00047c10 */ /* 0x000fc8000ff1e0ff */
[----:B------:R-:W-:Y:S02]  /*0130*/  IADD3.X R5, PT, PT, R5, UR11, RZ, P0, !PT ;  /* 0x0000000b05057c10 */ /* 0x000fe400087fe4ff */
[----:B--2---:R-:W-:-:S05]  /*0140*/  LOP3.LUT R7, RZ, R6, RZ, 0x33, !PT ;  /* 0x00000006ff077212 */ /* 0x004fca00078e33ff */
[----:B------:R-:W-:Y:S04]  /*0150*/  STG.E.U8 desc[UR4][R4.64], R7 ;  /* 0x0000000704007986 */ /* 0x000fe8000c101104 */
[----:B------:R-:W2:Y:S02]  /*0160*/  LDG.E.U8 R0, desc[UR4][R2.64+0x1] ;  /* 0x0000010402007981 */ /* 0x000ea4000c1e1100 */
[----:B--2---:R-:W-:-:S05]  /*0170*/  LOP3.LUT R9, RZ, R0, RZ, 0x33, !PT ;  /* 0x00000000ff097212 */ /* 0x004fca00078e33ff */
[----:B------:R-:W-:Y:S04]  /*0180*/  STG.E.U8 desc[UR4][R4.64+0x1], R9 ;  /* 0x0000010904007986 */ /* 0x000fe8000c101104 */
[----:B------:R-:W2:Y:S02]  /*0190*/  LDG.E.U8 R0, desc[UR4][R2.64+0x2] ;  /* 0x0000020402007981 */ /* 0x000ea4000c1e1100 */
[----:B--2---:R-:W-:-:S05]  /*01a0*/  LOP3.LUT R11, RZ, R0, RZ, 0x33, !PT ;  /* 0x00000000ff0b7212 */ /* 0x004fca00078e33ff */
[----:B------:R-:W-:Y:S01]  /*01b0*/  STG.E.U8 desc[UR4][R4.64+0x2], R11 ;  /* 0x0000020b04007986 */ /* 0x000fe2000c101104 */
[----:B------:R-:W-:Y:S05]  /*01c0*/  EXIT ;  /* 0x000000000000794d */ /* 0x000fea0003800000 */
.L_x_1:
        /* <DEDUP_REMOVED lines=11> */
.L_x_3:


//--------------------- .nv.shared.reserved.0     --------------------------
	.section	.nv.shared.reserved.0,"aw",@nobits
	.weak		__nv_reservedSMEM_offset_0_alias
	.size		__nv_reservedSMEM_offset_0_alias, 0, 64
	.other		__nv_reservedSMEM_offset_0_alias,@"STO_CUDA_RESERVED_SHARED STV_DEFAULT"
__nv_reservedSMEM_offset_0_alias:
	.zero		0
	.zero		64


//--------------------- .nv.constant0.generate    --------------------------
	.section	.nv.constant0.generate,"a",@progbits
	.sectionflags	@""
	.align	4
.nv.constant0.generate:
	.zero		904


//--------------------- .nv.constant0.invert      --------------------------
	.section	.nv.constant0.invert,"a",@progbits
	.sectionflags	@""
	.align	4
.nv.constant0.invert:
	.zero		912


//--------------------- SYMBOLS --------------------------

	.type		.nv.reservedSmem.offset0,@object
	.size		.nv.reservedSmem.offset0,0x4
